//
// Generated by NVIDIA NVVM Compiler
//
// Compiler Build ID: CL-36424714
// Cuda compilation tools, release 13.0, V13.0.88
// Based on NVVM 20.0.0
//

.version 9.0
.target sm_100
.address_size 64

	// .globl	_Z8trasposePdi

.visible .entry _Z8trasposePdi(
	.param .u64 .ptr .align 1 _Z8trasposePdi_param_0,
	.param .u32 _Z8trasposePdi_param_1
)
{
	.reg .pred 	%p<2>;
	.reg .b32 	%r<12>;
	.reg .b32 	%f<2>;
	.reg .b64 	%rd<7>;
	.reg .b64 	%fd<4>;

	ld.param.u64 	%rd1, [_Z8trasposePdi_param_0];
	ld.param.u32 	%r3, [_Z8trasposePdi_param_1];
	mov.u32 	%r4, %ntid.x;
	mov.u32 	%r5, %ctaid.x;
	mov.u32 	%r6, %tid.x;
	mad.lo.s32 	%r1, %r4, %r5, %r6;
	mov.u32 	%r7, %ntid.y;
	mov.u32 	%r8, %ctaid.y;
	mov.u32 	%r9, %tid.y;
	mad.lo.s32 	%r2, %r7, %r8, %r9;
	setp.le.s32 	%p1, %r1, %r2;
	@%p1 bra 	$L__BB0_2;
	cvta.to.global.u64 	%rd2, %rd1;
	mad.lo.s32 	%r10, %r3, %r2, %r1;
	mul.wide.s32 	%rd3, %r10, 8;
	add.s64 	%rd4, %rd2, %rd3;
	ld.global.f64 	%fd1, [%rd4];
	cvt.rn.f32.f64 	%f1, %fd1;
	mad.lo.s32 	%r11, %r3, %r1, %r2;
	mul.wide.s32 	%rd5, %r11, 8;
	add.s64 	%rd6, %rd2, %rd5;
	ld.global.f64 	%fd2, [%rd6];
	st.global.f64 	[%rd4], %fd2;
	cvt.f64.f32 	%fd3, %f1;
	st.global.f64 	[%rd6], %fd3;
$L__BB0_2:
	ret;

}


// ===== COMPILED SASS (sm_100) =====

	.target	sm_100

	.elftype	@"ET_EXEC"


//--------------------- .note.nv.tkinfo           --------------------------
	.section	.note.nv.tkinfo,"",@"SHT_NOTE"
	.sectionflags	@"SHF_NOTE_NV_TKINFO"
	.tkinfo
        /*0018*/ 	.word	0x00000002
        /*0030*/ 	.string	""
        /*0030*/ 	.string	"ptxas"
        /*0030*/ 	.string	"Cuda compilation tools, release 13.0, V13.0.88"
        /*0030*/ 	.string	"Build cuda_13.0.r13.0/compiler.36424714_0"
        /*0030*/ 	.string	"-arch sm_100 -m 64 "



//--------------------- .note.nv.cuinfo           --------------------------
	.section	.note.nv.cuinfo,"",@"SHT_NOTE"
	.sectionflags	@"SHF_NOTE_NV_CUINFO"
        /*0018*/ 	.short	0x0002
        /*001a*/ 	.short	0x0064
        /*001c*/ 	.short	0x0082
	.zero		2


//--------------------- .nv.info                  --------------------------
	.section	.nv.info,"",@"SHT_CUDA_INFO"
	.align	4


	//----- nvinfo : EIATTR_REGCOUNT
	.align		4
        /*0000*/ 	.byte	0x04, 0x2f
        /*0002*/ 	.short	(.L_1 - .L_0)
	.align		4
.L_0:
        /*0004*/ 	.word	index@(_Z8trasposePdi)
        /*0008*/ 	.word	0x0000000e


	//----- nvinfo : EIATTR_FRAME_SIZE
	.align		4
.L_1:
        /*000c*/ 	.byte	0x04, 0x11
        /*000e*/ 	.short	(.L_3 - .L_2)
	.align		4
.L_2:
        /*0010*/ 	.word	index@(_Z8trasposePdi)
        /*0014*/ 	.word	0x00000000


	//----- nvinfo : EIATTR_MIN_STACK_SIZE
	.align		4
.L_3:
        /*0018*/ 	.byte	0x04, 0x12
        /*001a*/ 	.short	(.L_5 - .L_4)
	.align		4
.L_4:
        /*001c*/ 	.word	index@(_Z8trasposePdi)
        /*0020*/ 	.word	0x00000000
.L_5:


//--------------------- .nv.compat                --------------------------
	.section	.nv.compat,"",@"SHT_CUDA_COMPAT_INFO"
	.align	4
        /*0000*/ 	.byte	0x02, 0x09, 0x00, 0x00, 0x02, 0x02, 0x01, 0x00, 0x02, 0x05, 0x05, 0x00, 0x03, 0x07, 0x01, 0x01
        /*0010*/ 	.byte	0x02, 0x03, 0x00, 0x00, 0x02, 0x06, 0x01, 0x00, 0x04, 0x0b, 0x08, 0x00, 0x09, 0x00, 0x00, 0x00
        /*0020*/ 	.byte	0x00, 0x00, 0x00, 0x00


//--------------------- .nv.info._Z8trasposePdi   --------------------------
	.section	.nv.info._Z8trasposePdi,"",@"SHT_CUDA_INFO"
	.sectionflags	@""
	.align	4


	//----- nvinfo : EIATTR_CUDA_API_VERSION
	.align		4
        /*0000*/ 	.byte	0x04, 0x37
        /*0002*/ 	.short	(.L_7 - .L_6)
.L_6:
        /*0004*/ 	.word	0x00000082


	//----- nvinfo : EIATTR_KPARAM_INFO
	.align		4
.L_7:
        /*0008*/ 	.byte	0x04, 0x17
        /*000a*/ 	.short	(.L_9 - .L_8)
.L_8:
        /*000c*/ 	.word	0x00000000
        /*0010*/ 	.short	0x0001
        /*0012*/ 	.short	0x0008
        /*0014*/ 	.byte	0x00, 0xf0, 0x11, 0x00


	//----- nvinfo : EIATTR_KPARAM_INFO
	.align		4
.L_9:
        /*0018*/ 	.byte	0x04, 0x17
        /*001a*/ 	.short	(.L_11 - .L_10)
.L_10:
        /*001c*/ 	.word	0x00000000
        /*0020*/ 	.short	0x0000
        /*0022*/ 	.short	0x0000
        /*0024*/ 	.byte	0x00, 0xf5, 0x21, 0x00


	//----- nvinfo : EIATTR_SPARSE_MMA_MASK
	.align		4
.L_11:
        /*0028*/ 	.byte	0x03, 0x50
        /*002a*/ 	.short	0x0000


	//----- nvinfo : EIATTR_MAXREG_COUNT
	.align		4
        /*002c*/ 	.byte	0x03, 0x1b
        /*002e*/ 	.short	0x00ff


	//----- nvinfo : EIATTR_MERCURY_ISA_VERSION
	.align		4
        /*0030*/ 	.byte	0x03, 0x5f
        /*0032*/ 	.short	0x0101


	//----- nvinfo : EIATTR_VRC_CTA_INIT_COUNT
	.align		4
        /*0034*/ 	.byte	0x02, 0x4a
	.zero		1
	.zero		1


	//----- nvinfo : EIATTR_EXIT_INSTR_OFFSETS
	.align		4
        /*0038*/ 	.byte	0x04, 0x1c
        /*003a*/ 	.short	(.L_13 - .L_12)


	//   ....[0]....
.L_12:
        /*003c*/ 	.word	0x000000a0


	//   ....[1]....
        /*0040*/ 	.word	0x00000180


	//----- nvinfo : EIATTR_CBANK_PARAM_SIZE
	.align		4
.L_13:
        /*0044*/ 	.byte	0x03, 0x19
        /*0046*/ 	.short	0x000c


	//----- nvinfo : EIATTR_PARAM_CBANK
	.align		4
        /*0048*/ 	.byte	0x04, 0x0a
        /*004a*/ 	.short	(.L_15 - .L_14)
	.align		4
.L_14:
        /*004c*/ 	.word	index@(.nv.constant0._Z8trasposePdi)
        /*0050*/ 	.short	0x0380
        /*0052*/ 	.short	0x000c


	//----- nvinfo : EIATTR_SW_WAR
	.align		4
.L_15:
        /*0054*/ 	.byte	0x04, 0x36
        /*0056*/ 	.short	(.L_17 - .L_16)
.L_16:
        /*0058*/ 	.word	0x00000008
.L_17:


//--------------------- .nv.callgraph             --------------------------
	.section	.nv.callgraph,"",@"SHT_CUDA_CALLGRAPH"
	.align	4
	.sectionentsize	8
	.align		4
        /*0000*/ 	.word	0x00000000
	.align		4
        /*0004*/ 	.word	0xffffffff
	.align		4
        /*0008*/ 	.word	0x00000000
	.align		4
        /*000c*/ 	.word	0xfffffffe
	.align		4
        /*0010*/ 	.word	0x00000000
	.align		4
        /*0014*/ 	.word	0xfffffffd
	.align		4
        /*0018*/ 	.word	0x00000000
	.align		4
        /*001c*/ 	.word	0xfffffffc


//--------------------- .text._Z8trasposePdi      --------------------------
	.section	.text._Z8trasposePdi,"ax",@progbits
	.align	128
        .global         _Z8trasposePdi
        .type           _Z8trasposePdi,@function
        .size           _Z8trasposePdi,(.L_x_1 - _Z8trasposePdi)
        .other          _Z8trasposePdi,@"STO_CUDA_ENTRY STV_DEFAULT"
_Z8trasposePdi:
.text._Z8trasposePdi:
[----:B------:R-:W-:Y:S01]  /*0000*/  LDC R1, c[0x0][0x37c] ;  /* 0x0000df00ff017b82 */ /* 0x000fe20000000800 */
[----:B------:R-:W0:Y:S01]  /*0010*/  S2R R0, SR_CTAID.X ;  /* 0x0000000000007919 */ /* 0x000e220000002500 */
[----:B------:R-:W0:Y:S01]  /*0020*/  LDCU UR4, c[0x0][0x360] ;  /* 0x00006c00ff0477ac */ /* 0x000e220008000800 */
[----:B------:R-:W0:Y:S01]  /*0030*/  S2R R3, SR_TID.X ;  /* 0x0000000000037919 */ /* 0x000e220000002100 */
[----:B------:R-:W1:Y:S01]  /*0040*/  LDCU UR5, c[0x0][0x364] ;  /* 0x00006c80ff0577ac */ /* 0x000e620008000800 */
[----:B------:R-:W1:Y:S01]  /*0050*/  S2R R9, SR_CTAID.Y ;  /* 0x0000000000097919 */ /* 0x000e620000002600 */
[----:B------:R-:W1:Y:S01]  /*0060*/  S2R R2, SR_TID.Y ;  /* 0x0000000000027919 */ /* 0x000e620000002200 */
[----:B0-----:R-:W-:Y:S02]  /*0070*/  IMAD R0, R0, UR4, R3 ;  /* 0x0000000400007c24 */ /* 0x001fe4000f8e0203 */
[----:B-1----:R-:W-:-:S05]  /*0080*/  IMAD R9, R9, UR5, R2 ;  /* 0x0000000509097c24 */ /* 0x002fca000f8e0202 */
[----:B------:R-:W-:-:S13]  /*0090*/  ISETP.GT.AND P0, PT, R0, R9, PT ;  /* 0x000000090000720c */ /* 0x000fda0003f04270 */
[----:B------:R-:W-:Y:S05]  /*00a0*/  @!P0 EXIT ;  /* 0x000000000000894d */ /* 0x000fea0003800000 */
[----:B------:R-:W0:Y:S01]  /*00b0*/  LDC.64 R6, c[0x0][0x380] ;  /* 0x0000e000ff067b82 */ /* 0x000e220000000a00 */
[----:B------:R-:W1:Y:S01]  /*00c0*/  LDCU UR6, c[0x0][0x388] ;  /* 0x00007100ff0677ac */ /* 0x000e620008000800 */
[----:B------:R-:W2:Y:S01]  /*00d0*/  LDCU.64 UR4, c[0x0][0x358] ;  /* 0x00006b00ff0477ac */ /* 0x000ea20008000a00 */
[----:B-1----:R-:W-:-:S04]  /*00e0*/  IMAD R3, R9, UR6, R0 ;  /* 0x0000000609037c24 */ /* 0x002fc8000f8e0200 */
[----:B0-----:R-:W-:-:S05]  /*00f0*/  IMAD.WIDE R2, R3, 0x8, R6 ;  /* 0x0000000803027825 */ /* 0x001fca00078e0206 */
[----:B--2---:R-:W2:Y:S01]  /*0100*/  LDG.E.64 R4, desc[UR4][R2.64] ;  /* 0x0000000402047981 */ /* 0x004ea2000c1e1b00 */
[----:B------:R-:W-:-:S04]  /*0110*/  IMAD R9, R0, UR6, R9 ;  /* 0x0000000600097c24 */ /* 0x000fc8000f8e0209 */
[----:B------:R-:W-:-:S05]  /*0120*/  IMAD.WIDE R6, R9, 0x8, R6 ;  /* 0x0000000809067825 */ /* 0x000fca00078e0206 */
[----:B------:R-:W3:Y:S01]  /*0130*/  LDG.E.64 R8, desc[UR4][R6.64] ;  /* 0x0000000406087981 */ /* 0x000ee2000c1e1b00 */
[----:B--2---:R-:W0:Y:S03]  /*0140*/  F2F.F32.F64 R4, R4 ;  /* 0x0000000400047310 */ /* 0x004e260000301000 */
[----:B---3--:R-:W-:Y:S05]  /*0150*/  STG.E.64 desc[UR4][R2.64], R8 ;  /* 0x0000000802007986 */ /* 0x008fea000c101b04 */
[----:B0-----:R-:W0:Y:S02]  /*0160*/  F2F.F64.F32 R10, R4 ;  /* 0x00000004000a7310 */ /* 0x001e240000201800 */
[----:B0-----:R-:W-:Y:S01]  /*0170*/  STG.E.64 desc[UR4][R6.64], R10 ;  /* 0x0000000a06007986 */ /* 0x001fe2000c101b04 */
[----:B------:R-:W-:Y:S05]  /*0180*/  EXIT ;  /* 0x000000000000794d */ /* 0x000fea0003800000 */
.L_x_0:
[----:B------:R-:W-:-:S00]  /*0190*/  BRA `(.L_x_0) ;  /* 0xfffffffc00fc7947 */ /* 0x000fc0000383ffff */
[----:B------:R-:W-:-:S00]  /*01a0*/  NOP ;  /* 0x0000000000007918 */ /* 0x000fc00000000000 */
        /* <DEDUP_REMOVED lines=13> */
.L_x_1:


//--------------------- .nv.shared.reserved.0     --------------------------
	.section	.nv.shared.reserved.0,"aw",@nobits
	.weak		__nv_reservedSMEM_offset_0_alias
	.size		__nv_reservedSMEM_offset_0_alias, 0, 64
	.other		__nv_reservedSMEM_offset_0_alias,@"STO_CUDA_RESERVED_SHARED STV_DEFAULT"
__nv_reservedSMEM_offset_0_alias:
	.zero		0
	.zero		64


//--------------------- .nv.constant0._Z8trasposePdi --------------------------
	.section	.nv.constant0._Z8trasposePdi,"a",@progbits
	.sectionflags	@""
	.align	4
.nv.constant0._Z8trasposePdi:
	.zero		908


//--------------------- SYMBOLS --------------------------

	.type		.nv.reservedSmem.offset0,@object
	.size		.nv.reservedSmem.offset0,0x4
